	.headerflags	@"EF_CUDA_TEXMODE_UNIFIED EF_CUDA_64BIT_ADDRESS EF_CUDA_ACCELERATORS EF_CUDA_SM90 EF_CUDA_VIRTUAL_SM(EF_CUDA_SM90)"
	.elftype	@"ET_EXEC"


//--------------------- .nv.info                  --------------------------
	.section	.nv.info,"",@"SHT_CUDA_INFO"
	.align	4


	//----- nvinfo : EIATTR_REGCOUNT
	.align		4
        /*0000*/ 	.byte	0x04, 0x2f
        /*0002*/ 	.short	(.L_1 - .L_0)
	.align		4
.L_0:
        /*0004*/ 	.word	index@(triton_poi_fused_convolution_5)
        /*0008*/ 	.word	0x00000012


	//----- nvinfo : EIATTR_MIN_STACK_SIZE
	.align		4
.L_1:
        /*000c*/ 	.byte	0x04, 0x12
        /*000e*/ 	.short	(.L_3 - .L_2)
	.align		4
.L_2:
        /*0010*/ 	.word	index@(triton_poi_fused_convolution_5)
        /*0014*/ 	.word	0x00000000


	//----- nvinfo : EIATTR_FRAME_SIZE
	.align		4
.L_3:
        /*0018*/ 	.byte	0x04, 0x11
        /*001a*/ 	.short	(.L_5 - .L_4)
	.align		4
.L_4:
        /*001c*/ 	.word	index@(triton_poi_fused_convolution_5)
        /*0020*/ 	.word	0x00000000


	//----- nvinfo : EIATTR_MIN_STACK_SIZE
	.align		4
.L_5:
        /*0024*/ 	.byte	0x04, 0x12
        /*0026*/ 	.short	(.L_7 - .L_6)
	.align		4
.L_6:
        /*0028*/ 	.word	index@(triton_poi_fused_convolution_5)
        /*002c*/ 	.word	0x00000000
.L_7:


//--------------------- .nv.info.triton_poi_fused_convolution_5 --------------------------
	.section	.nv.info.triton_poi_fused_convolution_5,"",@"SHT_CUDA_INFO"
	.sectionflags	@""
	.align	4


	//----- nvinfo : EIATTR_CUDA_API_VERSION
	.align		4
        /*0000*/ 	.byte	0x04, 0x37
        /*0002*/ 	.short	(.L_9 - .L_8)
.L_8:
        /*0004*/ 	.word	0x0000007c


	//----- nvinfo : EIATTR_KPARAM_INFO
	.align		4
.L_9:
        /*0008*/ 	.byte	0x04, 0x17
        /*000a*/ 	.short	(.L_11 - .L_10)
.L_10:
        /*000c*/ 	.word	0x00000000
        /*0010*/ 	.short	0x0002
        /*0012*/ 	.short	0x0010
        /*0014*/ 	.byte	0x00, 0xf0, 0x11, 0x00


	//----- nvinfo : EIATTR_KPARAM_INFO
	.align		4
.L_11:
        /*0018*/ 	.byte	0x04, 0x17
        /*001a*/ 	.short	(.L_13 - .L_12)
.L_12:
        /*001c*/ 	.word	0x00000000
        /*0020*/ 	.short	0x0001
        /*0022*/ 	.short	0x0008
        /*0024*/ 	.byte	0x00, 0xf4, 0x21, 0x00


	//----- nvinfo : EIATTR_KPARAM_INFO
	.align		4
.L_13:
        /*0028*/ 	.byte	0x04, 0x17
        /*002a*/ 	.short	(.L_15 - .L_14)
.L_14:
        /*002c*/ 	.word	0x00000000
        /*0030*/ 	.short	0x0000
        /*0032*/ 	.short	0x0000
        /*0034*/ 	.byte	0x00, 0xf4, 0x21, 0x00


	//----- nvinfo : EIATTR_SPARSE_MMA_MASK
	.align		4
.L_15:
        /*0038*/ 	.byte	0x03, 0x50
        /*003a*/ 	.short	0x0000


	//----- nvinfo : EIATTR_MAXREG_COUNT
	.align		4
        /*003c*/ 	.byte	0x03, 0x1b
        /*003e*/ 	.short	0x00ff


	//----- nvinfo : EIATTR_EXIT_INSTR_OFFSETS
	.align		4
        /*0040*/ 	.byte	0x04, 0x1c
        /*0042*/ 	.short	(.L_17 - .L_16)


	//   ....[0]....
.L_16:
        /*0044*/ 	.word	0x000001d0


	//----- nvinfo : EIATTR_REQNTID
	.align		4
.L_17:
        /*0048*/ 	.byte	0x04, 0x10
        /*004a*/ 	.short	(.L_19 - .L_18)
.L_18:
        /*004c*/ 	.word	0x00000080
        /*0050*/ 	.word	0x00000001
        /*0054*/ 	.word	0x00000001


	//----- nvinfo : EIATTR_CBANK_PARAM_SIZE
	.align		4
.L_19:
        /*0058*/ 	.byte	0x03, 0x19
        /*005a*/ 	.short	0x0014


	//----- nvinfo : EIATTR_PARAM_CBANK
	.align		4
        /*005c*/ 	.byte	0x04, 0x0a
        /*005e*/ 	.short	(.L_21 - .L_20)
	.align		4
.L_20:
        /*0060*/ 	.word	index@(.nv.constant0.triton_poi_fused_convolution_5)
        /*0064*/ 	.short	0x0210
        /*0066*/ 	.short	0x0014


	//----- nvinfo : EIATTR_SW_WAR
	.align		4
.L_21:
        /*0068*/ 	.byte	0x04, 0x36
        /*006a*/ 	.short	(.L_23 - .L_22)
.L_22:
        /*006c*/ 	.word	0x00000008
.L_23:


//--------------------- .nv.callgraph             --------------------------
	.section	.nv.callgraph,"",@"SHT_CUDA_CALLGRAPH"
	.align	4
	.sectionentsize	8
	.align		4
        /*0000*/ 	.word	0x00000000
	.align		4
        /*0004*/ 	.word	0xffffffff
	.align		4
        /*0008*/ 	.word	0x00000000
	.align		4
        /*000c*/ 	.word	0xfffffffe
	.align		4
        /*0010*/ 	.word	0x00000000
	.align		4
        /*0014*/ 	.word	0xfffffffd
	.align		4
        /*0018*/ 	.word	0x00000000
	.align		4
        /*001c*/ 	.word	0xfffffffc


//--------------------- .text.triton_poi_fused_convolution_5 --------------------------
	.section	.text.triton_poi_fused_convolution_5,"ax",@progbits
	.align	128
        .global         triton_poi_fused_convolution_5
        .type           triton_poi_fused_convolution_5,@function
        .size           triton_poi_fused_convolution_5,(.L_x_1 - triton_poi_fused_convolution_5)
        .other          triton_poi_fused_convolution_5,@"STO_CUDA_ENTRY STV_DEFAULT"
triton_poi_fused_convolution_5:
.text.triton_poi_fused_convolution_5:
[----:B------:R-:W-:Y:S01]  /*0000*/  LDC R1, c[0x0][0x28] ;  /* 0x00000a00ff017b82 */ /* 0x000fe20000000800 */
[----:B------:R-:W1:Y:S07]  /*0010*/  S2R R0, SR_TID.X ;  /* 0x0000000000007919 */ /* 0x000e6e0000002100 */
[----:B------:R-:W2:Y:S01]  /*0020*/  LDC.64 R4, c[0x0][0x218] ;  /* 0x00008600ff047b82 */ /* 0x000ea20000000a00 */
[----:B------:R-:W-:Y:S01]  /*0030*/  ULDC.64 UR4, c[0x0][0x208] ;  /* 0x0000820000047ab9 */ /* 0x000fe20000000a00 */
[----:B------:R-:W3:Y:S06]  /*0040*/  S2R R7, SR_CTAID.X ;  /* 0x0000000000077919 */ /* 0x000eec0000002500 */
[----:B------:R-:W4:Y:S01]  /*0050*/  LDC.64 R2, c[0x0][0x210] ;  /* 0x00008400ff027b82 */ /* 0x000f220000000a00 */
[----:B-1----:R-:W-:-:S04]  /*0060*/  SHF.L.U32 R0, R0, 0x2, RZ ;  /* 0x0000000200007819 */ /* 0x002fc800000006ff */
[----:B------:R-:W-:Y:S02]  /*0070*/  LOP3.LUT R0, R0, 0x1fc, RZ, 0xc0, !PT ;  /* 0x000001fc00007812 */ /* 0x000fe400078ec0ff */
[----:B---3--:R-:W-:Y:S02]  /*0080*/  SHF.R.S32.HI R6, RZ, 0x15, R7 ;  /* 0x00000015ff067819 */ /* 0x008fe40000011407 */
[----:B------:R-:W-:Y:S02]  /*0090*/  LEA R7, R7, R0, 0xa ;  /* 0x0000000007077211 */ /* 0x000fe400078e50ff */
[----:B------:R-:W-:-:S03]  /*00a0*/  SGXT R0, R6, 0x1 ;  /* 0x000000010600781a */ /* 0x000fc60000000200 */
[----:B----4-:R-:W-:Y:S01]  /*00b0*/  IMAD.WIDE R2, R7, 0x4, R2 ;  /* 0x0000000407027825 */ /* 0x010fe200078e0202 */
[----:B------:R-:W-:-:S04]  /*00c0*/  LEA.HI R0, R0, R7, RZ, 0x6 ;  /* 0x0000000700007211 */ /* 0x000fc800078f30ff */
[----:B------:R-:W-:Y:S01]  /*00d0*/  LOP3.LUT R0, R0, 0xffffffc0, RZ, 0xc0, !PT ;  /* 0xffffffc000007812 */ /* 0x000fe200078ec0ff */
[----:B------:R-:W3:Y:S03]  /*00e0*/  LDG.E.128 R12, desc[UR4][R2.64+0x800] ;  /* 0x00080004020c7981 */ /* 0x000ee6000c1e1d00 */
[----:B------:R-:W-:-:S05]  /*00f0*/  IADD3 R9, R7, -R0, RZ ;  /* 0x8000000007097210 */ /* 0x000fca0007ffe0ff */
[----:B--2---:R-:W-:Y:S02]  /*0100*/  IMAD.WIDE R4, R9, 0x4, R4 ;  /* 0x0000000409047825 */ /* 0x004fe400078e0204 */
[----:B------:R-:W2:Y:S04]  /*0110*/  LDG.E.128 R8, desc[UR4][R2.64] ;  /* 0x0000000402087981 */ /* 0x000ea8000c1e1d00 */
[----:B------:R-:W2:Y:S02]  /*0120*/  LDG.E.EL.128 R4, desc[UR4][R4.64] ;  /* 0x0000000404047981 */ /* 0x000ea4000c2e1d00 */
[--C-:B--2---:R-:W-:Y:S01]  /*0130*/  FADD R8, R8, R4.reuse ;  /* 0x0000000408087221 */ /* 0x104fe20000000000 */
[----:B---3--:R-:W-:Y:S01]  /*0140*/  FADD R12, R12, R4 ;  /* 0x000000040c0c7221 */ /* 0x008fe20000000000 */
[--C-:B------:R-:W-:Y:S01]  /*0150*/  FADD R9, R9, R5.reuse ;  /* 0x0000000509097221 */ /* 0x100fe20000000000 */
[----:B------:R-:W-:Y:S01]  /*0160*/  FADD R13, R13, R5 ;  /* 0x000000050d0d7221 */ /* 0x000fe20000000000 */
[--C-:B------:R-:W-:Y:S01]  /*0170*/  FADD R10, R10, R6.reuse ;  /* 0x000000060a0a7221 */ /* 0x100fe20000000000 */
[----:B------:R-:W-:Y:S01]  /*0180*/  FADD R14, R14, R6 ;  /* 0x000000060e0e7221 */ /* 0x000fe20000000000 */
[--C-:B------:R-:W-:Y:S01]  /*0190*/  FADD R11, R11, R7.reuse ;  /* 0x000000070b0b7221 */ /* 0x100fe20000000000 */
[----:B------:R-:W-:-:S04]  /*01a0*/  FADD R15, R15, R7 ;  /* 0x000000070f0f7221 */ /* 0x000fc80000000000 */
[----:B------:R-:W-:Y:S04]  /*01b0*/  STG.E.128 desc[UR4][R2.64], R8 ;  /* 0x0000000802007986 */ /* 0x000fe8000c101d04 */
[----:B------:R-:W-:Y:S01]  /*01c0*/  STG.E.128 desc[UR4][R2.64+0x800], R12 ;  /* 0x0008000c02007986 */ /* 0x000fe2000c101d04 */
[----:B------:R-:W-:Y:S05]  /*01d0*/  EXIT ;  /* 0x000000000000794d */ /* 0x000fea0003800000 */
.L_x_0:
[----:B------:R-:W-:-:S00]  /*01e0*/  BRA `(.L_x_0) ;  /* 0xfffffffc00fc7947 */ /* 0x000fc0000383ffff */
[----:B------:R-:W-:-:S00]  /*01f0*/  NOP ;  /* 0x0000000000007918 */ /* 0x000fc00000000000 */
        /* <DEDUP_REMOVED lines=8> */
.L_x_1:


//--------------------- .nv.constant0.triton_poi_fused_convolution_5 --------------------------
	.section	.nv.constant0.triton_poi_fused_convolution_5,"a",@progbits
	.sectionflags	@""
	.align	4
.nv.constant0.triton_poi_fused_convolution_5:
	.zero		548
